//
// Generated by NVIDIA NVVM Compiler
//
// Compiler Build ID: CL-36424714
// Cuda compilation tools, release 13.0, V13.0.88
// Based on NVVM 20.0.0
//

.version 9.0
.target sm_100
.address_size 64

	// .globl	convolution_1D_basic_kernel

.visible .entry convolution_1D_basic_kernel(
	.param .u64 .ptr .align 1 convolution_1D_basic_kernel_param_0,
	.param .u64 .ptr .align 1 convolution_1D_basic_kernel_param_1,
	.param .u64 .ptr .align 1 convolution_1D_basic_kernel_param_2,
	.param .u32 convolution_1D_basic_kernel_param_3,
	.param .u32 convolution_1D_basic_kernel_param_4
)
{
	.reg .pred 	%p<55>;
	.reg .b32 	%r<89>;
	.reg .b32 	%f<81>;
	.reg .b64 	%rd<47>;

	ld.param.u64 	%rd7, [convolution_1D_basic_kernel_param_0];
	ld.param.u64 	%rd8, [convolution_1D_basic_kernel_param_1];
	ld.param.u64 	%rd6, [convolution_1D_basic_kernel_param_2];
	ld.param.u32 	%r28, [convolution_1D_basic_kernel_param_3];
	ld.param.u32 	%r29, [convolution_1D_basic_kernel_param_4];
	cvta.to.global.u64 	%rd1, %rd8;
	cvta.to.global.u64 	%rd2, %rd7;
	mov.u32 	%r30, %ctaid.x;
	mov.u32 	%r31, %ntid.x;
	mov.u32 	%r32, %tid.x;
	mad.lo.s32 	%r1, %r30, %r31, %r32;
	shr.u32 	%r33, %r28, 31;
	add.s32 	%r34, %r28, %r33;
	shr.s32 	%r35, %r34, 1;
	sub.s32 	%r2, %r1, %r35;
	setp.lt.s32 	%p1, %r28, 1;
	mov.f32 	%f60, 0f00000000;
	@%p1 bra 	$L__BB0_41;
	and.b32  	%r3, %r28, 7;
	setp.lt.u32 	%p2, %r28, 8;
	mov.f32 	%f60, 0f00000000;
	mov.b32 	%r87, 0;
	@%p2 bra 	$L__BB0_20;
	and.b32  	%r87, %r28, 2147483640;
	mov.f32 	%f60, 0f00000000;
	mov.b32 	%r85, 0;
$L__BB0_3:
	.pragma "nounroll";
	add.s32 	%r6, %r2, %r85;
	setp.lt.s32 	%p3, %r6, 0;
	setp.ge.s32 	%p4, %r6, %r29;
	mul.wide.u32 	%rd9, %r85, 4;
	add.s64 	%rd3, %rd1, %rd9;
	or.pred  	%p5, %p3, %p4;
	@%p5 bra 	$L__BB0_5;
	mul.wide.u32 	%rd10, %r6, 4;
	add.s64 	%rd11, %rd2, %rd10;
	ld.global.u32 	%r38, [%rd11];
	ld.global.u32 	%r39, [%rd3];
	mul.lo.s32 	%r40, %r39, %r38;
	cvt.rn.f32.s32 	%f42, %r40;
	add.f32 	%f60, %f60, %f42;
$L__BB0_5:
	add.s32 	%r7, %r6, 1;
	setp.lt.s32 	%p6, %r7, 0;
	setp.ge.s32 	%p7, %r7, %r29;
	or.pred  	%p8, %p6, %p7;
	@%p8 bra 	$L__BB0_7;
	mul.wide.u32 	%rd12, %r7, 4;
	add.s64 	%rd13, %rd2, %rd12;
	ld.global.u32 	%r41, [%rd13];
	ld.global.u32 	%r42, [%rd3+4];
	mul.lo.s32 	%r43, %r42, %r41;
	cvt.rn.f32.s32 	%f43, %r43;
	add.f32 	%f60, %f60, %f43;
$L__BB0_7:
	add.s32 	%r8, %r6, 2;
	setp.lt.s32 	%p9, %r8, 0;
	setp.ge.s32 	%p10, %r8, %r29;
	or.pred  	%p11, %p9, %p10;
	@%p11 bra 	$L__BB0_9;
	mul.wide.u32 	%rd14, %r8, 4;
	add.s64 	%rd15, %rd2, %rd14;
	ld.global.u32 	%r44, [%rd15];
	ld.global.u32 	%r45, [%rd3+8];
	mul.lo.s32 	%r46, %r45, %r44;
	cvt.rn.f32.s32 	%f44, %r46;
	add.f32 	%f60, %f60, %f44;
$L__BB0_9:
	add.s32 	%r9, %r6, 3;
	setp.lt.s32 	%p12, %r9, 0;
	setp.ge.s32 	%p13, %r9, %r29;
	or.pred  	%p14, %p12, %p13;
	@%p14 bra 	$L__BB0_11;
	mul.wide.u32 	%rd16, %r9, 4;
	add.s64 	%rd17, %rd2, %rd16;
	ld.global.u32 	%r47, [%rd17];
	ld.global.u32 	%r48, [%rd3+12];
	mul.lo.s32 	%r49, %r48, %r47;
	cvt.rn.f32.s32 	%f45, %r49;
	add.f32 	%f60, %f60, %f45;
$L__BB0_11:
	add.s32 	%r10, %r6, 4;
	setp.lt.s32 	%p15, %r10, 0;
	setp.ge.s32 	%p16, %r10, %r29;
	or.pred  	%p17, %p15, %p16;
	@%p17 bra 	$L__BB0_13;
	mul.wide.u32 	%rd18, %r10, 4;
	add.s64 	%rd19, %rd2, %rd18;
	ld.global.u32 	%r50, [%rd19];
	ld.global.u32 	%r51, [%rd3+16];
	mul.lo.s32 	%r52, %r51, %r50;
	cvt.rn.f32.s32 	%f46, %r52;
	add.f32 	%f60, %f60, %f46;
$L__BB0_13:
	add.s32 	%r11, %r6, 5;
	setp.lt.s32 	%p18, %r11, 0;
	setp.ge.s32 	%p19, %r11, %r29;
	or.pred  	%p20, %p18, %p19;
	@%p20 bra 	$L__BB0_15;
	mul.wide.u32 	%rd20, %r11, 4;
	add.s64 	%rd21, %rd2, %rd20;
	ld.global.u32 	%r53, [%rd21];
	ld.global.u32 	%r54, [%rd3+20];
	mul.lo.s32 	%r55, %r54, %r53;
	cvt.rn.f32.s32 	%f47, %r55;
	add.f32 	%f60, %f60, %f47;
$L__BB0_15:
	add.s32 	%r12, %r6, 6;
	setp.lt.s32 	%p21, %r12, 0;
	setp.ge.s32 	%p22, %r12, %r29;
	or.pred  	%p23, %p21, %p22;
	@%p23 bra 	$L__BB0_17;
	mul.wide.u32 	%rd22, %r12, 4;
	add.s64 	%rd23, %rd2, %rd22;
	ld.global.u32 	%r56, [%rd23];
	ld.global.u32 	%r57, [%rd3+24];
	mul.lo.s32 	%r58, %r57, %r56;
	cvt.rn.f32.s32 	%f48, %r58;
	add.f32 	%f60, %f60, %f48;
$L__BB0_17:
	add.s32 	%r13, %r6, 7;
	setp.lt.s32 	%p24, %r13, 0;
	setp.ge.s32 	%p25, %r13, %r29;
	or.pred  	%p26, %p24, %p25;
	@%p26 bra 	$L__BB0_19;
	mul.wide.u32 	%rd24, %r13, 4;
	add.s64 	%rd25, %rd2, %rd24;
	ld.global.u32 	%r59, [%rd25];
	ld.global.u32 	%r60, [%rd3+28];
	mul.lo.s32 	%r61, %r60, %r59;
	cvt.rn.f32.s32 	%f49, %r61;
	add.f32 	%f60, %f60, %f49;
$L__BB0_19:
	add.s32 	%r85, %r85, 8;
	setp.ne.s32 	%p27, %r85, %r87;
	@%p27 bra 	$L__BB0_3;
$L__BB0_20:
	setp.eq.s32 	%p28, %r3, 0;
	@%p28 bra 	$L__BB0_41;
	and.b32  	%r16, %r28, 3;
	setp.lt.u32 	%p29, %r3, 4;
	@%p29 bra 	$L__BB0_31;
	add.s32 	%r17, %r2, %r87;
	setp.lt.s32 	%p30, %r17, 0;
	setp.ge.s32 	%p31, %r17, %r29;
	mul.wide.u32 	%rd26, %r87, 4;
	add.s64 	%rd4, %rd1, %rd26;
	or.pred  	%p32, %p30, %p31;
	@%p32 bra 	$L__BB0_24;
	mul.wide.u32 	%rd27, %r17, 4;
	add.s64 	%rd28, %rd2, %rd27;
	ld.global.u32 	%r62, [%rd28];
	ld.global.u32 	%r63, [%rd4];
	mul.lo.s32 	%r64, %r63, %r62;
	cvt.rn.f32.s32 	%f51, %r64;
	add.f32 	%f60, %f60, %f51;
$L__BB0_24:
	add.s32 	%r18, %r17, 1;
	setp.lt.s32 	%p33, %r18, 0;
	setp.ge.s32 	%p34, %r18, %r29;
	or.pred  	%p35, %p33, %p34;
	@%p35 bra 	$L__BB0_26;
	mul.wide.u32 	%rd29, %r18, 4;
	add.s64 	%rd30, %rd2, %rd29;
	ld.global.u32 	%r65, [%rd30];
	ld.global.u32 	%r66, [%rd4+4];
	mul.lo.s32 	%r67, %r66, %r65;
	cvt.rn.f32.s32 	%f52, %r67;
	add.f32 	%f60, %f60, %f52;
$L__BB0_26:
	add.s32 	%r19, %r17, 2;
	setp.lt.s32 	%p36, %r19, 0;
	setp.ge.s32 	%p37, %r19, %r29;
	or.pred  	%p38, %p36, %p37;
	@%p38 bra 	$L__BB0_28;
	mul.wide.u32 	%rd31, %r19, 4;
	add.s64 	%rd32, %rd2, %rd31;
	ld.global.u32 	%r68, [%rd32];
	ld.global.u32 	%r69, [%rd4+8];
	mul.lo.s32 	%r70, %r69, %r68;
	cvt.rn.f32.s32 	%f53, %r70;
	add.f32 	%f60, %f60, %f53;
$L__BB0_28:
	add.s32 	%r20, %r17, 3;
	setp.lt.s32 	%p39, %r20, 0;
	setp.ge.s32 	%p40, %r20, %r29;
	or.pred  	%p41, %p39, %p40;
	@%p41 bra 	$L__BB0_30;
	mul.wide.u32 	%rd33, %r20, 4;
	add.s64 	%rd34, %rd2, %rd33;
	ld.global.u32 	%r71, [%rd34];
	ld.global.u32 	%r72, [%rd4+12];
	mul.lo.s32 	%r73, %r72, %r71;
	cvt.rn.f32.s32 	%f54, %r73;
	add.f32 	%f60, %f60, %f54;
$L__BB0_30:
	add.s32 	%r87, %r87, 4;
$L__BB0_31:
	setp.eq.s32 	%p42, %r16, 0;
	@%p42 bra 	$L__BB0_41;
	setp.eq.s32 	%p43, %r16, 1;
	@%p43 bra 	$L__BB0_38;
	add.s32 	%r23, %r2, %r87;
	setp.lt.s32 	%p44, %r23, 0;
	setp.ge.s32 	%p45, %r23, %r29;
	mul.wide.u32 	%rd35, %r87, 4;
	add.s64 	%rd5, %rd1, %rd35;
	or.pred  	%p46, %p44, %p45;
	@%p46 bra 	$L__BB0_35;
	mul.wide.u32 	%rd36, %r23, 4;
	add.s64 	%rd37, %rd2, %rd36;
	ld.global.u32 	%r74, [%rd37];
	ld.global.u32 	%r75, [%rd5];
	mul.lo.s32 	%r76, %r75, %r74;
	cvt.rn.f32.s32 	%f56, %r76;
	add.f32 	%f60, %f60, %f56;
$L__BB0_35:
	add.s32 	%r24, %r23, 1;
	setp.lt.s32 	%p47, %r24, 0;
	setp.ge.s32 	%p48, %r24, %r29;
	or.pred  	%p49, %p47, %p48;
	@%p49 bra 	$L__BB0_37;
	mul.wide.u32 	%rd38, %r24, 4;
	add.s64 	%rd39, %rd2, %rd38;
	ld.global.u32 	%r77, [%rd39];
	ld.global.u32 	%r78, [%rd5+4];
	mul.lo.s32 	%r79, %r78, %r77;
	cvt.rn.f32.s32 	%f57, %r79;
	add.f32 	%f60, %f60, %f57;
$L__BB0_37:
	add.s32 	%r87, %r87, 2;
$L__BB0_38:
	and.b32  	%r80, %r28, 1;
	setp.eq.b32 	%p50, %r80, 1;
	not.pred 	%p51, %p50;
	@%p51 bra 	$L__BB0_41;
	add.s32 	%r27, %r2, %r87;
	setp.lt.s32 	%p52, %r27, 0;
	setp.ge.s32 	%p53, %r27, %r29;
	or.pred  	%p54, %p52, %p53;
	@%p54 bra 	$L__BB0_41;
	mul.wide.u32 	%rd40, %r27, 4;
	add.s64 	%rd41, %rd2, %rd40;
	ld.global.u32 	%r81, [%rd41];
	mul.wide.u32 	%rd42, %r87, 4;
	add.s64 	%rd43, %rd1, %rd42;
	ld.global.u32 	%r82, [%rd43];
	mul.lo.s32 	%r83, %r82, %r81;
	cvt.rn.f32.s32 	%f58, %r83;
	add.f32 	%f60, %f60, %f58;
$L__BB0_41:
	cvta.to.global.u64 	%rd44, %rd6;
	cvt.rzi.s32.f32 	%r84, %f60;
	mul.wide.s32 	%rd45, %r1, 4;
	add.s64 	%rd46, %rd44, %rd45;
	st.global.u32 	[%rd46], %r84;
	ret;

}


// ===== COMPILED SASS (sm_100) =====

	.target	sm_100

	.elftype	@"ET_EXEC"


//--------------------- .note.nv.tkinfo           --------------------------
	.section	.note.nv.tkinfo,"",@"SHT_NOTE"
	.sectionflags	@"SHF_NOTE_NV_TKINFO"
	.tkinfo
        /*0018*/ 	.word	0x00000002
        /*0030*/ 	.string	""
        /*0030*/ 	.string	"ptxas"
        /*0030*/ 	.string	"Cuda compilation tools, release 13.0, V13.0.88"
        /*0030*/ 	.string	"Build cuda_13.0.r13.0/compiler.36424714_0"
        /*0030*/ 	.string	"-arch sm_100 -m 64 "



//--------------------- .note.nv.cuinfo           --------------------------
	.section	.note.nv.cuinfo,"",@"SHT_NOTE"
	.sectionflags	@"SHF_NOTE_NV_CUINFO"
        /*0018*/ 	.short	0x0002
        /*001a*/ 	.short	0x0064
        /*001c*/ 	.short	0x0082
	.zero		2


//--------------------- .nv.info                  --------------------------
	.section	.nv.info,"",@"SHT_CUDA_INFO"
	.align	4


	//----- nvinfo : EIATTR_REGCOUNT
	.align		4
        /*0000*/ 	.byte	0x04, 0x2f
        /*0002*/ 	.short	(.L_1 - .L_0)
	.align		4
.L_0:
        /*0004*/ 	.word	index@(convolution_1D_basic_kernel)
        /*0008*/ 	.word	0x00000020


	//----- nvinfo : EIATTR_FRAME_SIZE
	.align		4
.L_1:
        /*000c*/ 	.byte	0x04, 0x11
        /*000e*/ 	.short	(.L_3 - .L_2)
	.align		4
.L_2:
        /*0010*/ 	.word	index@(convolution_1D_basic_kernel)
        /*0014*/ 	.word	0x00000000


	//----- nvinfo : EIATTR_MIN_STACK_SIZE
	.align		4
.L_3:
        /*0018*/ 	.byte	0x04, 0x12
        /*001a*/ 	.short	(.L_5 - .L_4)
	.align		4
.L_4:
        /*001c*/ 	.word	index@(convolution_1D_basic_kernel)
        /*0020*/ 	.word	0x00000000
.L_5:


//--------------------- .nv.compat                --------------------------
	.section	.nv.compat,"",@"SHT_CUDA_COMPAT_INFO"
	.align	4
        /*0000*/ 	.byte	0x02, 0x09, 0x00, 0x00, 0x02, 0x02, 0x01, 0x00, 0x02, 0x05, 0x05, 0x00, 0x03, 0x07, 0x01, 0x01
        /*0010*/ 	.byte	0x02, 0x03, 0x00, 0x00, 0x02, 0x06, 0x01, 0x00, 0x04, 0x0b, 0x08, 0x00, 0x09, 0x00, 0x00, 0x00
        /*0020*/ 	.byte	0x00, 0x00, 0x00, 0x00


//--------------------- .nv.info.convolution_1D_basic_kernel --------------------------
	.section	.nv.info.convolution_1D_basic_kernel,"",@"SHT_CUDA_INFO"
	.sectionflags	@""
	.align	4


	//----- nvinfo : EIATTR_CUDA_API_VERSION
	.align		4
        /*0000*/ 	.byte	0x04, 0x37
        /*0002*/ 	.short	(.L_7 - .L_6)
.L_6:
        /*0004*/ 	.word	0x00000082


	//----- nvinfo : EIATTR_KPARAM_INFO
	.align		4
.L_7:
        /*0008*/ 	.byte	0x04, 0x17
        /*000a*/ 	.short	(.L_9 - .L_8)
.L_8:
        /*000c*/ 	.word	0x00000000
        /*0010*/ 	.short	0x0004
        /*0012*/ 	.short	0x001c
        /*0014*/ 	.byte	0x00, 0xf0, 0x11, 0x00


	//----- nvinfo : EIATTR_KPARAM_INFO
	.align		4
.L_9:
        /*0018*/ 	.byte	0x04, 0x17
        /*001a*/ 	.short	(.L_11 - .L_10)
.L_10:
        /*001c*/ 	.word	0x00000000
        /*0020*/ 	.short	0x0003
        /*0022*/ 	.short	0x0018
        /*0024*/ 	.byte	0x00, 0xf0, 0x11, 0x00


	//----- nvinfo : EIATTR_KPARAM_INFO
	.align		4
.L_11:
        /*0028*/ 	.byte	0x04, 0x17
        /*002a*/ 	.short	(.L_13 - .L_12)
.L_12:
        /*002c*/ 	.word	0x00000000
        /*0030*/ 	.short	0x0002
        /*0032*/ 	.short	0x0010
        /*0034*/ 	.byte	0x00, 0xf5, 0x21, 0x00


	//----- nvinfo : EIATTR_KPARAM_INFO
	.align		4
.L_13:
        /*0038*/ 	.byte	0x04, 0x17
        /*003a*/ 	.short	(.L_15 - .L_14)
.L_14:
        /*003c*/ 	.word	0x00000000
        /*0040*/ 	.short	0x0001
        /*0042*/ 	.short	0x0008
        /*0044*/ 	.byte	0x00, 0xf5, 0x21, 0x00


	//----- nvinfo : EIATTR_KPARAM_INFO
	.align		4
.L_15:
        /*0048*/ 	.byte	0x04, 0x17
        /*004a*/ 	.short	(.L_17 - .L_16)
.L_16:
        /*004c*/ 	.word	0x00000000
        /*0050*/ 	.short	0x0000
        /*0052*/ 	.short	0x0000
        /*0054*/ 	.byte	0x00, 0xf5, 0x21, 0x00


	//----- nvinfo : EIATTR_SPARSE_MMA_MASK
	.align		4
.L_17:
        /*0058*/ 	.byte	0x03, 0x50
        /*005a*/ 	.short	0x0000


	//----- nvinfo : EIATTR_MAXREG_COUNT
	.align		4
        /*005c*/ 	.byte	0x03, 0x1b
        /*005e*/ 	.short	0x00ff


	//----- nvinfo : EIATTR_MERCURY_ISA_VERSION
	.align		4
        /*0060*/ 	.byte	0x03, 0x5f
        /*0062*/ 	.short	0x0101


	//----- nvinfo : EIATTR_VRC_CTA_INIT_COUNT
	.align		4
        /*0064*/ 	.byte	0x02, 0x4a
	.zero		1
	.zero		1


	//----- nvinfo : EIATTR_EXIT_INSTR_OFFSETS
	.align		4
        /*0068*/ 	.byte	0x04, 0x1c
        /*006a*/ 	.short	(.L_19 - .L_18)


	//   ....[0]....
.L_18:
        /*006c*/ 	.word	0x00000d10


	//----- nvinfo : EIATTR_CRS_STACK_SIZE
	.align		4
.L_19:
        /*0070*/ 	.byte	0x04, 0x1e
        /*0072*/ 	.short	(.L_21 - .L_20)
.L_20:
        /*0074*/ 	.word	0x00000000


	//----- nvinfo : EIATTR_CBANK_PARAM_SIZE
	.align		4
.L_21:
        /*0078*/ 	.byte	0x03, 0x19
        /*007a*/ 	.short	0x0020


	//----- nvinfo : EIATTR_PARAM_CBANK
	.align		4
        /*007c*/ 	.byte	0x04, 0x0a
        /*007e*/ 	.short	(.L_23 - .L_22)
	.align		4
.L_22:
        /*0080*/ 	.word	index@(.nv.constant0.convolution_1D_basic_kernel)
        /*0084*/ 	.short	0x0380
        /*0086*/ 	.short	0x0020


	//----- nvinfo : EIATTR_SW_WAR
	.align		4
.L_23:
        /*0088*/ 	.byte	0x04, 0x36
        /*008a*/ 	.short	(.L_25 - .L_24)
.L_24:
        /*008c*/ 	.word	0x00000008
.L_25:


//--------------------- .nv.callgraph             --------------------------
	.section	.nv.callgraph,"",@"SHT_CUDA_CALLGRAPH"
	.align	4
	.sectionentsize	8
	.align		4
        /*0000*/ 	.word	0x00000000
	.align		4
        /*0004*/ 	.word	0xffffffff
	.align		4
        /*0008*/ 	.word	0x00000000
	.align		4
        /*000c*/ 	.word	0xfffffffe
	.align		4
        /*0010*/ 	.word	0x00000000
	.align		4
        /*0014*/ 	.word	0xfffffffd
	.align		4
        /*0018*/ 	.word	0x00000000
	.align		4
        /*001c*/ 	.word	0xfffffffc


//--------------------- .text.convolution_1D_basic_kernel --------------------------
	.section	.text.convolution_1D_basic_kernel,"ax",@progbits
	.align	128
        .global         convolution_1D_basic_kernel
        .type           convolution_1D_basic_kernel,@function
        .size           convolution_1D_basic_kernel,(.L_x_7 - convolution_1D_basic_kernel)
        .other          convolution_1D_basic_kernel,@"STO_CUDA_ENTRY STV_DEFAULT"
convolution_1D_basic_kernel:
.text.convolution_1D_basic_kernel:
[----:B------:R-:W-:Y:S01]  /*0000*/  LDC R1, c[0x0][0x37c] ;  /* 0x0000df00ff017b82 */ /* 0x000fe20000000800 */
[----:B------:R-:W0:Y:S01]  /*0010*/  S2R R3, SR_TID.X ;  /* 0x0000000000037919 */ /* 0x000e220000002100 */
[----:B------:R-:W1:Y:S06]  /*0020*/  LDCU UR5, c[0x0][0x398] ;  /* 0x00007300ff0577ac */ /* 0x000e6c0008000800 */
[----:B------:R-:W0:Y:S01]  /*0030*/  S2UR UR4, SR_CTAID.X ;  /* 0x00000000000479c3 */ /* 0x000e220000002500 */
[----:B------:R-:W-:Y:S01]  /*0040*/  HFMA2 R0, -RZ, RZ, 0, 0 ;  /* 0x00000000ff007431 */ /* 0x000fe200000001ff */
[----:B------:R-:W2:Y:S06]  /*0050*/  LDCU.64 UR8, c[0x0][0x358] ;  /* 0x00006b00ff0877ac */ /* 0x000eac0008000a00 */
[----:B------:R-:W0:Y:S01]  /*0060*/  LDC R2, c[0x0][0x360] ;  /* 0x0000d800ff027b82 */ /* 0x000e220000000800 */
[----:B-1----:R-:W-:Y:S01]  /*0070*/  UISETP.GE.AND UP0, UPT, UR5, 0x1, UPT ;  /* 0x000000010500788c */ /* 0x002fe2000bf06270 */
[----:B0-----:R-:W-:-:S08]  /*0080*/  IMAD R2, R2, UR4, R3 ;  /* 0x0000000402027c24 */ /* 0x001fd0000f8e0203 */
[----:B--2---:R-:W-:Y:S05]  /*0090*/  BRA.U !UP0, `(.L_x_0) ;  /* 0x0000000d080c7547 */ /* 0x004fea000b800000 */
[----:B------:R-:W-:Y:S01]  /*00a0*/  UISETP.GE.U32.AND UP0, UPT, UR5, 0x8, UPT ;  /* 0x000000080500788c */ /* 0x000fe2000bf06070 */
[----:B------:R-:W-:Y:S01]  /*00b0*/  IMAD.MOV.U32 R0, RZ, RZ, RZ ;  /* 0x000000ffff007224 */ /* 0x000fe200078e00ff */
[----:B------:R-:W-:Y:S01]  /*00c0*/  ULEA.HI UR4, UR5, UR5, URZ, 0x1 ;  /* 0x0000000505047291 */ /* 0x000fe2000f8f08ff */
[----:B------:R-:W-:Y:S01]  /*00d0*/  MOV R3, RZ ;  /* 0x000000ff00037202 */ /* 0x000fe20000000f00 */
[----:B------:R-:W-:Y:S02]  /*00e0*/  ULOP3.LUT UR6, UR5, 0x7, URZ, 0xc0, !UPT ;  /* 0x0000000705067892 */ /* 0x000fe4000f8ec0ff */
[----:B------:R-:W-:Y:S02]  /*00f0*/  USHF.R.S32.HI UR4, URZ, 0x1, UR4 ;  /* 0x00000001ff047899 */ /* 0x000fe40008011404 */
[----:B------:R-:W-:-:S04]  /*0100*/  UISETP.NE.AND UP1, UPT, UR6, URZ, UPT ;  /* 0x000000ff0600728c */ /* 0x000fc8000bf25270 */
[----:B------:R-:W-:Y:S01]  /*0110*/  VIADD R4, R2, -UR4 ;  /* 0x8000000402047c36 */ /* 0x000fe20008000000 */
[----:B------:R-:W-:Y:S06]  /*0120*/  BRA.U !UP0, `(.L_x_1) ;  /* 0x0000000508687547 */ /* 0x000fec000b800000 */
[----:B------:R-:W0:Y:S01]  /*0130*/  LDC.64 R8, c[0x0][0x388] ;  /* 0x0000e200ff087b82 */ /* 0x000e220000000a00 */
[----:B------:R-:W-:Y:S01]  /*0140*/  ULOP3.LUT UR4, UR5, 0x7ffffff8, URZ, 0xc0, !UPT ;  /* 0x7ffffff805047892 */ /* 0x000fe2000f8ec0ff */
[----:B------:R-:W-:Y:S01]  /*0150*/  MOV R0, RZ ;  /* 0x000000ff00007202 */ /* 0x000fe20000000f00 */
[----:B------:R-:W-:Y:S01]  /*0160*/  IMAD.MOV.U32 R6, RZ, RZ, RZ ;  /* 0x000000ffff067224 */ /* 0x000fe200078e00ff */
[----:B------:R-:W1:Y:S03]  /*0170*/  LDCU UR7, c[0x0][0x39c] ;  /* 0x00007380ff0777ac */ /* 0x000e660008000800 */
[----:B------:R-:W-:-:S07]  /*0180*/  MOV R3, UR4 ;  /* 0x0000000400037c02 */ /* 0x000fce0008000f00 */
.L_x_2:
[----:B------:R-:W-:Y:S02]  /*0190*/  IMAD.IADD R27, R4, 0x1, R6 ;  /* 0x00000001041b7824 */ /* 0x000fe400078e0206 */
[----:B0-----:R-:W-:-:S03]  /*01a0*/  IMAD.WIDE.U32 R10, R6, 0x4, R8 ;  /* 0x00000004060a7825 */ /* 0x001fc600078e0008 */
[----:B-1----:R-:W-:-:S04]  /*01b0*/  ISETP.GE.AND P5, PT, R27, UR7, PT ;  /* 0x000000071b007c0c */ /* 0x002fc8000bfa6270 */
[----:B------:R-:W-:-:S13]  /*01c0*/  ISETP.LT.OR P5, PT, R27, RZ, P5 ;  /* 0x000000ff1b00720c */ /* 0x000fda0002fa1670 */
[----:B------:R-:W0:Y:S01]  /*01d0*/  @!P5 LDC.64 R12, c[0x0][0x380] ;  /* 0x0000e000ff0cdb82 */ /* 0x000e220000000a00 */
[----:B------:R-:W2:Y:S01]  /*01e0*/  @!P5 LDG.E R15, desc[UR8][R10.64] ;  /* 0x000000080a0fd981 */ /* 0x000ea2000c1e1900 */
[----:B0-----:R-:W-:-:S06]  /*01f0*/  @!P5 IMAD.WIDE.U32 R12, R27, 0x4, R12 ;  /* 0x000000041b0cd825 */ /* 0x001fcc00078e000c */
[----:B------:R-:W2:Y:S01]  /*0200*/  @!P5 LDG.E R12, desc[UR8][R12.64] ;  /* 0x000000080c0cd981 */ /* 0x000ea2000c1e1900 */
[C---:B------:R-:W-:Y:S01]  /*0210*/  IADD3 R14, PT, PT, R27.reuse, 0x1, RZ ;  /* 0x000000011b0e7810 */ /* 0x040fe20007ffe0ff */
[----:B------:R-:W-:-:S03]  /*0220*/  VIADD R19, R27, 0x2 ;  /* 0x000000021b137836 */ /* 0x000fc60000000000 */
[----:B------:R-:W-:-:S04]  /*0230*/  ISETP.GE.AND P0, PT, R14, UR7, PT ;  /* 0x000000070e007c0c */ /* 0x000fc8000bf06270 */
[----:B------:R-:W-:Y:S02]  /*0240*/  ISETP.LT.OR P0, PT, R14, RZ, P0 ;  /* 0x000000ff0e00720c */ /* 0x000fe40000701670 */
[----:B------:R-:W-:Y:S02]  /*0250*/  IADD3 R23, PT, PT, R27, 0x3, RZ ;  /* 0x000000031b177810 */ /* 0x000fe40007ffe0ff */
[----:B------:R-:W-:Y:S02]  /*0260*/  ISETP.GE.AND P4, PT, R19, UR7, PT ;  /* 0x0000000713007c0c */ /* 0x000fe4000bf86270 */
[----:B------:R-:W-:Y:S02]  /*0270*/  ISETP.GE.AND P3, PT, R23, UR7, PT ;  /* 0x0000000717007c0c */ /* 0x000fe4000bf66270 */
[----:B------:R-:W-:Y:S01]  /*0280*/  ISETP.LT.OR P4, PT, R19, RZ, P4 ;  /* 0x000000ff1300720c */ /* 0x000fe20002781670 */
[----:B------:R-:W-:Y:S01]  /*0290*/  VIADD R7, R27, 0x4 ;  /* 0x000000041b077836 */ /* 0x000fe20000000000 */
[----:B------:R-:W-:-:S03]  /*02a0*/  ISETP.LT.OR P3, PT, R23, RZ, P3 ;  /* 0x000000ff1700720c */ /* 0x000fc60001f61670 */
[----:B------:R-:W0:Y:S01]  /*02b0*/  @!P0 LDC.64 R28, c[0x0][0x380] ;  /* 0x0000e000ff1c8b82 */ /* 0x000e220000000a00 */
[C---:B------:R-:W-:Y:S01]  /*02c0*/  IADD3 R5, PT, PT, R27.reuse, 0x5, RZ ;  /* 0x000000051b057810 */ /* 0x040fe20007ffe0ff */
[----:B------:R-:W-:Y:S01]  /*02d0*/  VIADD R25, R27, 0x6 ;  /* 0x000000061b197836 */ /* 0x000fe20000000000 */
[----:B------:R-:W-:Y:S01]  /*02e0*/  ISETP.GE.AND P2, PT, R7, UR7, PT ;  /* 0x0000000707007c0c */ /* 0x000fe2000bf46270 */
[----:B------:R-:W3:Y:S01]  /*02f0*/  @!P0 LDG.E R26, desc[UR8][R10.64+0x4] ;  /* 0x000004080a1a8981 */ /* 0x000ee2000c1e1900 */
[----:B------:R-:W-:Y:S02]  /*0300*/  ISETP.GE.AND P1, PT, R5, UR7, PT ;  /* 0x0000000705007c0c */ /* 0x000fe4000bf26270 */
[----:B------:R-:W-:Y:S01]  /*0310*/  ISETP.LT.OR P2, PT, R7, RZ, P2 ;  /* 0x000000ff0700720c */ /* 0x000fe20001741670 */
[----:B------:R-:W1:Y:S01]  /*0320*/  @!P4 LDC.64 R16, c[0x0][0x380] ;  /* 0x0000e000ff10cb82 */ /* 0x000e620000000a00 */
[----:B------:R-:W-:Y:S02]  /*0330*/  ISETP.LT.OR P1, PT, R5, RZ, P1 ;  /* 0x000000ff0500720c */ /* 0x000fe40000f21670 */
[----:B------:R-:W-:-:S05]  /*0340*/  IADD3 R27, PT, PT, R27, 0x7, RZ ;  /* 0x000000071b1b7810 */ /* 0x000fca0007ffe0ff */
[----:B------:R-:W4:Y:S01]  /*0350*/  @!P3 LDC.64 R20, c[0x0][0x380] ;  /* 0x0000e000ff14bb82 */ /* 0x000f220000000a00 */
[----:B------:R-:W-:-:S04]  /*0360*/  ISETP.GE.AND P6, PT, R25, UR7, PT ;  /* 0x0000000719007c0c */ /* 0x000fc8000bfc6270 */
[----:B------:R-:W-:Y:S01]  /*0370*/  ISETP.LT.OR P6, PT, R25, RZ, P6 ;  /* 0x000000ff1900720c */ /* 0x000fe200037c1670 */
[----:B0-----:R-:W-:-:S05]  /*0380*/  @!P0 IMAD.WIDE.U32 R28, R14, 0x4, R28 ;  /* 0x000000040e1c8825 */ /* 0x001fca00078e001c */
[----:B------:R-:W3:Y:S01]  /*0390*/  @!P0 LDG.E R24, desc[UR8][R28.64] ;  /* 0x000000081c188981 */ /* 0x000ee2000c1e1900 */
[----:B-1----:R-:W-:-:S06]  /*03a0*/  @!P4 IMAD.WIDE.U32 R16, R19, 0x4, R16 ;  /* 0x000000041310c825 */ /* 0x002fcc00078e0010 */
[----:B------:R-:W0:Y:S01]  /*03b0*/  @!P6 LDC.64 R18, c[0x0][0x380] ;  /* 0x0000e000ff12eb82 */ /* 0x000e220000000a00 */
[----:B------:R-:W5:Y:S01]  /*03c0*/  @!P4 LDG.E R16, desc[UR8][R16.64] ;  /* 0x000000081010c981 */ /* 0x000f62000c1e1900 */
[----:B----4-:R-:W-:-:S03]  /*03d0*/  @!P3 IMAD.WIDE.U32 R20, R23, 0x4, R20 ;  /* 0x000000041714b825 */ /* 0x010fc600078e0014 */
[----:B------:R-:W4:Y:S04]  /*03e0*/  @!P2 LDG.E R29, desc[UR8][R10.64+0x10] ;  /* 0x000010080a1da981 */ /* 0x000f28000c1e1900 */
[----:B------:R-:W5:Y:S04]  /*03f0*/  @!P3 LDG.E R20, desc[UR8][R20.64] ;  /* 0x000000081414b981 */ /* 0x000f68000c1e1900 */
[----:B------:R-:W4:Y:S04]  /*0400*/  @!P1 LDG.E R17, desc[UR8][R10.64+0x14] ;  /* 0x000014080a119981 */ /* 0x000f28000c1e1900 */
[----:B------:R-:W5:Y:S01]  /*0410*/  @!P6 LDG.E R21, desc[UR8][R10.64+0x18] ;  /* 0x000018080a15e981 */ /* 0x000f62000c1e1900 */
[----:B0-----:R-:W-:-:S06]  /*0420*/  @!P6 IMAD.WIDE.U32 R18, R25, 0x4, R18 ;  /* 0x000000041912e825 */ /* 0x001fcc00078e0012 */
[----:B------:R-:W5:Y:S01]  /*0430*/  @!P6 LDG.E R18, desc[UR8][R18.64] ;  /* 0x000000081212e981 */ /* 0x000f62000c1e1900 */
[----:B--2---:R-:W-:Y:S02]  /*0440*/  @!P5 IMAD R12, R12, R15, RZ ;  /* 0x0000000f0c0cd224 */ /* 0x004fe400078e02ff */
[----:B------:R-:W0:Y:S03]  /*0450*/  @!P1 LDC.64 R14, c[0x0][0x380] ;  /* 0x0000e000ff0e9b82 */ /* 0x000e260000000a00 */
[----:B------:R-:W-:-:S05]  /*0460*/  @!P5 I2FP.F32.S32 R13, R12 ;  /* 0x0000000c000dd245 */ /* 0x000fca0000201400 */
[----:B------:R-:W-:Y:S01]  /*0470*/  @!P5 FADD R0, R0, R13 ;  /* 0x0000000d0000d221 */ /* 0x000fe20000000000 */
[C---:B------:R-:W-:Y:S01]  /*0480*/  ISETP.GE.AND P5, PT, R27.reuse, UR7, PT ;  /* 0x000000071b007c0c */ /* 0x040fe2000bfa6270 */
[----:B------:R-:W1:Y:S03]  /*0490*/  @!P2 LDC.64 R12, c[0x0][0x380] ;  /* 0x0000e000ff0cab82 */ /* 0x000e660000000a00 */
[----:B------:R-:W-:-:S13]  /*04a0*/  ISETP.LT.OR P5, PT, R27, RZ, P5 ;  /* 0x000000ff1b00720c */ /* 0x000fda0002fa1670 */
[----:B------:R-:W2:Y:S01]  /*04b0*/  @!P5 LDC.64 R22, c[0x0][0x380] ;  /* 0x0000e000ff16db82 */ /* 0x000ea20000000a00 */
[----:B0-----:R-:W-:Y:S01]  /*04c0*/  @!P1 IMAD.WIDE.U32 R14, R5, 0x4, R14 ;  /* 0x00000004050e9825 */ /* 0x001fe200078e000e */
[----:B------:R-:W4:Y:S04]  /*04d0*/  @!P5 LDG.E R25, desc[UR8][R10.64+0x1c] ;  /* 0x00001c080a19d981 */ /* 0x000f28000c1e1900 */
[----:B------:R-:W4:Y:S01]  /*04e0*/  @!P3 LDG.E R5, desc[UR8][R10.64+0xc] ;  /* 0x00000c080a05b981 */ /* 0x000f22000c1e1900 */
[----:B-1----:R-:W-:-:S03]  /*04f0*/  @!P2 IMAD.WIDE.U32 R12, R7, 0x4, R12 ;  /* 0x00000004070ca825 */ /* 0x002fc600078e000c */
[----:B------:R-:W4:Y:S04]  /*0500*/  @!P4 LDG.E R7, desc[UR8][R10.64+0x8] ;  /* 0x000008080a07c981 */ /* 0x000f28000c1e1900 */
[----:B------:R-:W4:Y:S04]  /*0510*/  @!P2 LDG.E R12, desc[UR8][R12.64] ;  /* 0x000000080c0ca981 */ /* 0x000f28000c1e1900 */
[----:B------:R-:W4:Y:S01]  /*0520*/  @!P1 LDG.E R14, desc[UR8][R14.64] ;  /* 0x000000080e0e9981 */ /* 0x000f22000c1e1900 */
[----:B--2---:R-:W-:-:S06]  /*0530*/  @!P5 IMAD.WIDE.U32 R22, R27, 0x4, R22 ;  /* 0x000000041b16d825 */ /* 0x004fcc00078e0016 */
[----:B------:R-:W2:Y:S01]  /*0540*/  @!P5 LDG.E R22, desc[UR8][R22.64] ;  /* 0x000000081616d981 */ /* 0x000ea2000c1e1900 */
[----:B---3--:R-:W-:Y:S01]  /*0550*/  @!P0 IMAD R24, R24, R26, RZ ;  /* 0x0000001a18188224 */ /* 0x008fe200078e02ff */
[----:B------:R-:W-:Y:S01]  /*0560*/  IADD3 R6, PT, PT, R6, 0x8, RZ ;  /* 0x0000000806067810 */ /* 0x000fe20007ffe0ff */
[----:B-----5:R-:W-:Y:S02]  /*0570*/  @!P6 IMAD R18, R18, R21, RZ ;  /* 0x000000151212e224 */ /* 0x020fe400078e02ff */
[----:B----4-:R-:W-:Y:S02]  /*0580*/  @!P3 IMAD R20, R20, R5, RZ ;  /* 0x000000051414b224 */ /* 0x010fe400078e02ff */
[----:B------:R-:W-:Y:S01]  /*0590*/  @!P4 IMAD R16, R16, R7, RZ ;  /* 0x000000071010c224 */ /* 0x000fe200078e02ff */
[----:B------:R-:W-:-:S04]  /*05a0*/  @!P0 I2FP.F32.S32 R7, R24 ;  /* 0x0000001800078245 */ /* 0x000fc80000201400 */
[----:B------:R-:W-:Y:S01]  /*05b0*/  @!P4 I2FP.F32.S32 R5, R16 ;  /* 0x000000100005c245 */ /* 0x000fe20000201400 */
[----:B------:R-:W-:Y:S01]  /*05c0*/  @!P0 FADD R0, R0, R7 ;  /* 0x0000000700008221 */ /* 0x000fe20000000000 */
[----:B------:R-:W-:Y:S01]  /*05d0*/  @!P2 IMAD R12, R12, R29, RZ ;  /* 0x0000001d0c0ca224 */ /* 0x000fe200078e02ff */
[----:B------:R-:W-:Y:S02]  /*05e0*/  @!P3 I2FP.F32.S32 R7, R20 ;  /* 0x000000140007b245 */ /* 0x000fe40000201400 */
[----:B------:R-:W-:Y:S01]  /*05f0*/  @!P4 FADD R0, R0, R5 ;  /* 0x000000050000c221 */ /* 0x000fe20000000000 */
[----:B------:R-:W-:Y:S01]  /*0600*/  @!P1 IMAD R14, R14, R17, RZ ;  /* 0x000000110e0e9224 */ /* 0x000fe200078e02ff */
[----:B------:R-:W-:Y:S02]  /*0610*/  @!P2 I2FP.F32.S32 R5, R12 ;  /* 0x0000000c0005a245 */ /* 0x000fe40000201400 */
[----:B------:R-:W-:Y:S01]  /*0620*/  @!P3 FADD R0, R0, R7 ;  /* 0x000000070000b221 */ /* 0x000fe20000000000 */
[----:B------:R-:W-:-:S02]  /*0630*/  ISETP.NE.AND P0, PT, R6, R3, PT ;  /* 0x000000030600720c */ /* 0x000fc40003f05270 */
[----:B------:R-:W-:Y:S01]  /*0640*/  @!P1 I2FP.F32.S32 R7, R14 ;  /* 0x0000000e00079245 */ /* 0x000fe20000201400 */
[----:B------:R-:W-:Y:S01]  /*0650*/  @!P2 FADD R0, R0, R5 ;  /* 0x000000050000a221 */ /* 0x000fe20000000000 */
[----:B------:R-:W-:Y:S01]  /*0660*/  @!P6 I2FP.F32.S32 R5, R18 ;  /* 0x000000120005e245 */ /* 0x000fe20000201400 */
[----:B--2---:R-:W-:Y:S02]  /*0670*/  @!P5 IMAD R22, R22, R25, RZ ;  /* 0x000000191616d224 */ /* 0x004fe400078e02ff */
[----:B------:R-:W-:-:S03]  /*0680*/  @!P1 FADD R0, R0, R7 ;  /* 0x0000000700009221 */ /* 0x000fc60000000000 */
[----:B------:R-:W-:Y:S01]  /*0690*/  @!P5 I2FP.F32.S32 R7, R22 ;  /* 0x000000160007d245 */ /* 0x000fe20000201400 */
[----:B------:R-:W-:-:S04]  /*06a0*/  @!P6 FADD R0, R0, R5 ;  /* 0x000000050000e221 */ /* 0x000fc80000000000 */
[----:B------:R-:W-:Y:S01]  /*06b0*/  @!P5 FADD R0, R0, R7 ;  /* 0x000000070000d221 */ /* 0x000fe20000000000 */
[----:B------:R-:W-:Y:S06]  /*06c0*/  @P0 BRA `(.L_x_2) ;  /* 0xfffffff800b00947 */ /* 0x000fec000383ffff */
.L_x_1:
[----:B------:R-:W-:Y:S05]  /*06d0*/  BRA.U !UP1, `(.L_x_0) ;  /* 0x00000005097c7547 */ /* 0x000fea000b800000 */
[----:B------:R-:W0:Y:S01]  /*06e0*/  LDCU UR4, c[0x0][0x398] ;  /* 0x00007300ff0477ac */ /* 0x000e220008000800 */
[----:B------:R-:W-:Y:S02]  /*06f0*/  UISETP.GE.U32.AND UP0, UPT, UR6, 0x4, UPT ;  /* 0x000000040600788c */ /* 0x000fe4000bf06070 */
[----:B0-----:R-:W-:-:S04]  /*0700*/  ULOP3.LUT UR5, UR4, 0x3, URZ, 0xc0, !UPT ;  /* 0x0000000304057892 */ /* 0x001fc8000f8ec0ff */
[----:B------:R-:W-:-:S03]  /*0710*/  UISETP.NE.AND UP1, UPT, UR5, URZ, UPT ;  /* 0x000000ff0500728c */ /* 0x000fc6000bf25270 */
[----:B------:R-:W-:Y:S08]  /*0720*/  BRA.U !UP0, `(.L_x_3) ;  /* 0x0000000108b07547 */ /* 0x000ff0000b800000 */
[----:B------:R-:W0:Y:S01]  /*0730*/  LDCU UR6, c[0x0][0x39c] ;  /* 0x00007380ff0677ac */ /* 0x000e220008000800 */
[----:B------:R-:W-:Y:S01]  /*0740*/  IMAD.IADD R17, R4, 0x1, R3 ;  /* 0x0000000104117824 */ /* 0x000fe200078e0203 */
[----:B------:R-:W1:Y:S03]  /*0750*/  LDC.64 R8, c[0x0][0x388] ;  /* 0x0000e200ff087b82 */ /* 0x000e660000000a00 */
[C---:B------:R-:W-:Y:S01]  /*0760*/  VIADD R5, R17.reuse, 0x3 ;  /* 0x0000000311057836 */ /* 0x040fe20000000000 */
[C---:B------:R-:W-:Y:S02]  /*0770*/  IADD3 R19, PT, PT, R17.reuse, 0x1, RZ ;  /* 0x0000000111137810 */ /* 0x040fe40007ffe0ff */
[C---:B------:R-:W-:Y:S02]  /*0780*/  IADD3 R21, PT, PT, R17.reuse, 0x2, RZ ;  /* 0x0000000211157810 */ /* 0x040fe40007ffe0ff */
[----:B0-----:R-:W-:-:S02]  /*0790*/  ISETP.GE.AND P0, PT, R17, UR6, PT ;  /* 0x0000000611007c0c */ /* 0x001fc4000bf06270 */
[----:B------:R-:W-:Y:S02]  /*07a0*/  ISETP.GE.AND P1, PT, R19, UR6, PT ;  /* 0x0000000613007c0c */ /* 0x000fe4000bf26270 */
[----:B------:R-:W-:Y:S02]  /*07b0*/  ISETP.LT.OR P0, PT, R17, RZ, P0 ;  /* 0x000000ff1100720c */ /* 0x000fe40000701670 */
[----:B------:R-:W-:Y:S02]  /*07c0*/  ISETP.GE.AND P2, PT, R21, UR6, PT ;  /* 0x0000000615007c0c */ /* 0x000fe4000bf46270 */
[----:B------:R-:W-:Y:S01]  /*07d0*/  ISETP.LT.OR P1, PT, R19, RZ, P1 ;  /* 0x000000ff1300720c */ /* 0x000fe20000f21670 */
[----:B-1----:R-:W-:Y:S01]  /*07e0*/  IMAD.WIDE.U32 R8, R3, 0x4, R8 ;  /* 0x0000000403087825 */ /* 0x002fe200078e0008 */
[----:B------:R-:W-:Y:S02]  /*07f0*/  ISETP.LT.OR P2, PT, R21, RZ, P2 ;  /* 0x000000ff1500720c */ /* 0x000fe40001741670 */
[----:B------:R-:W-:-:S04]  /*0800*/  ISETP.GE.AND P3, PT, R5, UR6, PT ;  /* 0x0000000605007c0c */ /* 0x000fc8000bf66270 */
[----:B------:R-:W-:Y:S01]  /*0810*/  ISETP.LT.OR P3, PT, R5, RZ, P3 ;  /* 0x000000ff0500720c */ /* 0x000fe20001f61670 */
[----:B------:R-:W0:Y:S08]  /*0820*/  @!P0 LDC.64 R14, c[0x0][0x380] ;  /* 0x0000e000ff0e8b82 */ /* 0x000e300000000a00 */
[----:B------:R-:W1:Y:S08]  /*0830*/  @!P1 LDC.64 R12, c[0x0][0x380] ;  /* 0x0000e000ff0c9b82 */ /* 0x000e700000000a00 */
[----:B------:R-:W2:Y:S08]  /*0840*/  @!P2 LDC.64 R10, c[0x0][0x380] ;  /* 0x0000e000ff0aab82 */ /* 0x000eb00000000a00 */
[----:B------:R-:W3:Y:S01]  /*0850*/  @!P3 LDC.64 R6, c[0x0][0x380] ;  /* 0x0000e000ff06bb82 */ /* 0x000ee20000000a00 */
[----:B0-----:R-:W-:-:S02]  /*0860*/  @!P0 IMAD.WIDE.U32 R14, R17, 0x4, R14 ;  /* 0x00000004110e8825 */ /* 0x001fc400078e000e */
[----:B------:R-:W4:Y:S04]  /*0870*/  @!P0 LDG.E R17, desc[UR8][R8.64] ;  /* 0x0000000808118981 */ /* 0x000f28000c1e1900 */
[----:B------:R-:W4:Y:S01]  /*0880*/  @!P0 LDG.E R14, desc[UR8][R14.64] ;  /* 0x000000080e0e8981 */ /* 0x000f22000c1e1900 */
[----:B-1----:R-:W-:-:S03]  /*0890*/  @!P1 IMAD.WIDE.U32 R12, R19, 0x4, R12 ;  /* 0x00000004130c9825 */ /* 0x002fc600078e000c */
[----:B------:R-:W5:Y:S04]  /*08a0*/  @!P1 LDG.E R19, desc[UR8][R8.64+0x4] ;  /* 0x0000040808139981 */ /* 0x000f68000c1e1900 */
[----:B------:R-:W5:Y:S01]  /*08b0*/  @!P1 LDG.E R12, desc[UR8][R12.64] ;  /* 0x000000080c0c9981 */ /* 0x000f62000c1e1900 */
[----:B--2---:R-:W-:-:S03]  /*08c0*/  @!P2 IMAD.WIDE.U32 R10, R21, 0x4, R10 ;  /* 0x00000004150aa825 */ /* 0x004fc600078e000a */
[----:B------:R-:W2:Y:S04]  /*08d0*/  @!P3 LDG.E R21, desc[UR8][R8.64+0xc] ;  /* 0x00000c080815b981 */ /* 0x000ea8000c1e1900 */
[----:B------:R-:W2:Y:S01]  /*08e0*/  @!P2 LDG.E R10, desc[UR8][R10.64] ;  /* 0x000000080a0aa981 */ /* 0x000ea2000c1e1900 */
[----:B---3--:R-:W-:-:S03]  /*08f0*/  @!P3 IMAD.WIDE.U32 R6, R5, 0x4, R6 ;  /* 0x000000040506b825 */ /* 0x008fc600078e0006 */
[----:B------:R-:W2:Y:S04]  /*0900*/  @!P2 LDG.E R5, desc[UR8][R8.64+0x8] ;  /* 0x000008080805a981 */ /* 0x000ea8000c1e1900 */
[----:B------:R-:W3:Y:S01]  /*0910*/  @!P3 LDG.E R6, desc[UR8][R6.64] ;  /* 0x000000080606b981 */ /* 0x000ee2000c1e1900 */
[----:B------:R-:W-:Y:S01]  /*0920*/  IADD3 R3, PT, PT, R3, 0x4, RZ ;  /* 0x0000000403037810 */ /* 0x000fe20007ffe0ff */
[----:B----4-:R-:W-:-:S05]  /*0930*/  @!P0 IMAD R17, R14, R17, RZ ;  /* 0x000000110e118224 */ /* 0x010fca00078e02ff */
[----:B------:R-:W-:Y:S01]  /*0940*/  @!P0 I2FP.F32.S32 R17, R17 ;  /* 0x0000001100118245 */ /* 0x000fe20000201400 */
[----:B-----5:R-:W-:-:S04]  /*0950*/  @!P1 IMAD R19, R12, R19, RZ ;  /* 0x000000130c139224 */ /* 0x020fc800078e02ff */
[----:B------:R-:W-:Y:S01]  /*0960*/  @!P0 FADD R0, R0, R17 ;  /* 0x0000001100008221 */ /* 0x000fe20000000000 */
[----:B------:R-:W-:Y:S01]  /*0970*/  @!P1 I2FP.F32.S32 R19, R19 ;  /* 0x0000001300139245 */ /* 0x000fe20000201400 */
[----:B--2---:R-:W-:-:S04]  /*0980*/  @!P2 IMAD R5, R10, R5, RZ ;  /* 0x000000050a05a224 */ /* 0x004fc800078e02ff */
[----:B------:R-:W-:Y:S01]  /*0990*/  @!P1 FADD R0, R0, R19 ;  /* 0x0000001300009221 */ /* 0x000fe20000000000 */
[----:B---3--:R-:W-:Y:S01]  /*09a0*/  @!P3 IMAD R21, R6, R21, RZ ;  /* 0x000000150615b224 */ /* 0x008fe200078e02ff */
[----:B------:R-:W-:-:S04]  /*09b0*/  @!P2 I2FP.F32.S32 R5, R5 ;  /* 0x000000050005a245 */ /* 0x000fc80000201400 */
[----:B------:R-:W-:Y:S01]  /*09c0*/  @!P3 I2FP.F32.S32 R21, R21 ;  /* 0x000000150015b245 */ /* 0x000fe20000201400 */
[----:B------:R-:W-:-:S04]  /*09d0*/  @!P2 FADD R0, R0, R5 ;  /* 0x000000050000a221 */ /* 0x000fc80000000000 */
[----:B------:R-:W-:-:S07]  /*09e0*/  @!P3 FADD R0, R0, R21 ;  /* 0x000000150000b221 */ /* 0x000fce0000000000 */
.L_x_3:
[----:B------:R-:W-:Y:S05]  /*09f0*/  BRA.U !UP1, `(.L_x_0) ;  /* 0x0000000109b47547 */ /* 0x000fea000b800000 */
[----:B------:R-:W-:Y:S02]  /*0a00*/  UISETP.NE.AND UP0, UPT, UR5, 0x1, UPT ;  /* 0x000000010500788c */ /* 0x000fe4000bf05270 */
[----:B------:R-:W-:-:S04]  /*0a10*/  ULOP3.LUT UR4, UR4, 0x1, URZ, 0xc0, !UPT ;  /* 0x0000000104047892 */ /* 0x000fc8000f8ec0ff */
[----:B------:R-:W-:-:S03]  /*0a20*/  UISETP.NE.U32.AND UP1, UPT, UR4, 0x1, UPT ;  /* 0x000000010400788c */ /* 0x000fc6000bf25070 */
[----:B------:R-:W-:Y:S08]  /*0a30*/  BRA.U !UP0, `(.L_x_4) ;  /* 0x0000000108607547 */ /* 0x000ff0000b800000 */
[----:B------:R-:W0:Y:S01]  /*0a40*/  LDCU UR4, c[0x0][0x39c] ;  /* 0x00007380ff0477ac */ /* 0x000e220008000800 */
[----:B------:R-:W-:Y:S01]  /*0a50*/  IADD3 R5, PT, PT, R4, R3, RZ ;  /* 0x0000000304057210 */ /* 0x000fe20007ffe0ff */
[----:B------:R-:W1:Y:S04]  /*0a60*/  LDC.64 R6, c[0x0][0x388] ;  /* 0x0000e200ff067b82 */ /* 0x000e680000000a00 */
[C---:B------:R-:W-:Y:S01]  /*0a70*/  VIADD R15, R5.reuse, 0x1 ;  /* 0x00000001050f7836 */ /* 0x040fe20000000000 */
[----:B0-----:R-:W-:-:S04]  /*0a80*/  ISETP.GE.AND P0, PT, R5, UR4, PT ;  /* 0x0000000405007c0c */ /* 0x001fc8000bf06270 */
[----:B------:R-:W-:Y:S02]  /*0a90*/  ISETP.GE.AND P1, PT, R15, UR4, PT ;  /* 0x000000040f007c0c */ /* 0x000fe4000bf26270 */
[----:B------:R-:W-:Y:S02]  /*0aa0*/  ISETP.LT.OR P0, PT, R5, RZ, P0 ;  /* 0x000000ff0500720c */ /* 0x000fe40000701670 */
[----:B------:R-:W-:Y:S01]  /*0ab0*/  ISETP.LT.OR P1, PT, R15, RZ, P1 ;  /* 0x000000ff0f00720c */ /* 0x000fe20000f21670 */
[----:B-1----:R-:W-:-:S10]  /*0ac0*/  IMAD.WIDE.U32 R10, R3, 0x4, R6 ;  /* 0x00000004030a7825 */ /* 0x002fd400078e0006 */
[----:B------:R-:W0:Y:S08]  /*0ad0*/  @!P0 LDC.64 R8, c[0x0][0x380] ;  /* 0x0000e000ff088b82 */ /* 0x000e300000000a00 */
[----:B------:R-:W1:Y:S01]  /*0ae0*/  @!P1 LDC.64 R12, c[0x0][0x380] ;  /* 0x0000e000ff0c9b82 */ /* 0x000e620000000a00 */
[----:B0-----:R-:W-:Y:S02]  /*0af0*/  @!P0 IMAD.WIDE.U32 R6, R5, 0x4, R8 ;  /* 0x0000000405068825 */ /* 0x001fe400078e0008 */
[----:B------:R-:W2:Y:S04]  /*0b00*/  @!P0 LDG.E R5, desc[UR8][R10.64] ;  /* 0x000000080a058981 */ /* 0x000ea8000c1e1900 */
[----:B------:R-:W2:Y:S01]  /*0b10*/  @!P0 LDG.E R6, desc[UR8][R6.64] ;  /* 0x0000000806068981 */ /* 0x000ea2000c1e1900 */
[----:B-1----:R-:W-:-:S03]  /*0b20*/  @!P1 IMAD.WIDE.U32 R8, R15, 0x4, R12 ;  /* 0x000000040f089825 */ /* 0x002fc600078e000c */
[----:B------:R-:W3:Y:S04]  /*0b30*/  @!P1 LDG.E R13, desc[UR8][R10.64+0x4] ;  /* 0x000004080a0d9981 */ /* 0x000ee8000c1e1900 */
[----:B------:R-:W3:Y:S01]  /*0b40*/  @!P1 LDG.E R8, desc[UR8][R8.64] ;  /* 0x0000000808089981 */ /* 0x000ee2000c1e1900 */
[----:B------:R-:W-:Y:S01]  /*0b50*/  IADD3 R3, PT, PT, R3, 0x2, RZ ;  /* 0x0000000203037810 */ /* 0x000fe20007ffe0ff */
[----:B--2---:R-:W-:-:S05]  /*0b60*/  @!P0 IMAD R5, R6, R5, RZ ;  /* 0x0000000506058224 */ /* 0x004fca00078e02ff */
[----:B------:R-:W-:Y:S01]  /*0b70*/  @!P0 I2FP.F32.S32 R5, R5 ;  /* 0x0000000500058245 */ /* 0x000fe20000201400 */
[----:B---3--:R-:W-:-:S04]  /*0b80*/  @!P1 IMAD R13, R8, R13, RZ ;  /* 0x0000000d080d9224 */ /* 0x008fc800078e02ff */
[----:B------:R-:W-:Y:S01]  /*0b90*/  @!P0 FADD R0, R0, R5 ;  /* 0x0000000500008221 */ /* 0x000fe20000000000 */
[----:B------:R-:W-:-:S05]  /*0ba0*/  @!P1 I2FP.F32.S32 R13, R13 ;  /* 0x0000000d000d9245 */ /* 0x000fca0000201400 */
[----:B------:R-:W-:-:S07]  /*0bb0*/  @!P1 FADD R0, R0, R13 ;  /* 0x0000000d00009221 */ /* 0x000fce0000000000 */
.L_x_4:
[----:B------:R-:W-:Y:S05]  /*0bc0*/  BRA.U UP1, `(.L_x_0) ;  /* 0x0000000101407547 */ /* 0x000fea000b800000 */
[----:B------:R-:W0:Y:S01]  /*0bd0*/  LDCU UR4, c[0x0][0x39c] ;  /* 0x00007380ff0477ac */ /* 0x000e220008000800 */
[----:B------:R-:W-:Y:S01]  /*0be0*/  IADD3 R9, PT, PT, R4, R3, RZ ;  /* 0x0000000304097210 */ /* 0x000fe20007ffe0ff */
[----:B------:R-:W-:Y:S03]  /*0bf0*/  BSSY.RECONVERGENT B0, `(.L_x_0) ;  /* 0x000000d000007945 */ /* 0x000fe60003800200 */
[----:B0-----:R-:W-:-:S04]  /*0c00*/  ISETP.GE.AND P0, PT, R9, UR4, PT ;  /* 0x0000000409007c0c */ /* 0x001fc8000bf06270 */
[----:B------:R-:W-:-:S13]  /*0c10*/  ISETP.LT.OR P0, PT, R9, RZ, P0 ;  /* 0x000000ff0900720c */ /* 0x000fda0000701670 */
[----:B------:R-:W-:Y:S05]  /*0c20*/  @P0 BRA `(.L_x_5) ;  /* 0x0000000000240947 */ /* 0x000fea0003800000 */
[----:B------:R-:W0:Y:S08]  /*0c30*/  LDC.64 R4, c[0x0][0x380] ;  /* 0x0000e000ff047b82 */ /* 0x000e300000000a00 */
[----:B------:R-:W1:Y:S01]  /*0c40*/  LDC.64 R6, c[0x0][0x388] ;  /* 0x0000e200ff067b82 */ /* 0x000e620000000a00 */
[----:B0-----:R-:W-:-:S06]  /*0c50*/  IMAD.WIDE.U32 R4, R9, 0x4, R4 ;  /* 0x0000000409047825 */ /* 0x001fcc00078e0004 */
[----:B------:R-:W2:Y:S01]  /*0c60*/  LDG.E R4, desc[UR8][R4.64] ;  /* 0x0000000804047981 */ /* 0x000ea2000c1e1900 */
[----:B-1----:R-:W-:-:S06]  /*0c70*/  IMAD.WIDE.U32 R6, R3, 0x4, R6 ;  /* 0x0000000403067825 */ /* 0x002fcc00078e0006 */
[----:B------:R-:W2:Y:S02]  /*0c80*/  LDG.E R7, desc[UR8][R6.64] ;  /* 0x0000000806077981 */ /* 0x000ea4000c1e1900 */
[----:B--2---:R-:W-:-:S05]  /*0c90*/  IMAD R3, R4, R7, RZ ;  /* 0x0000000704037224 */ /* 0x004fca00078e02ff */
[----:B------:R-:W-:-:S05]  /*0ca0*/  I2FP.F32.S32 R3, R3 ;  /* 0x0000000300037245 */ /* 0x000fca0000201400 */
[----:B------:R-:W-:-:S07]  /*0cb0*/  FADD R0, R0, R3 ;  /* 0x0000000300007221 */ /* 0x000fce0000000000 */
.L_x_5:
[----:B------:R-:W-:Y:S05]  /*0cc0*/  BSYNC.RECONVERGENT B0 ;  /* 0x0000000000007941 */ /* 0x000fea0003800200 */
.L_x_0:
[----:B------:R-:W0:Y:S01]  /*0cd0*/  LDC.64 R4, c[0x0][0x390] ;  /* 0x0000e400ff047b82 */ /* 0x000e220000000a00 */
[----:B------:R-:W1:Y:S01]  /*0ce0*/  F2I.TRUNC.NTZ R7, R0 ;  /* 0x0000000000077305 */ /* 0x000e62000020f100 */
[----:B0-----:R-:W-:-:S05]  /*0cf0*/  IMAD.WIDE R2, R2, 0x4, R4 ;  /* 0x0000000402027825 */ /* 0x001fca00078e0204 */
[----:B-1----:R-:W-:Y:S01]  /*0d00*/  STG.E desc[UR8][R2.64], R7 ;  /* 0x0000000702007986 */ /* 0x002fe2000c101908 */
[----:B------:R-:W-:Y:S05]  /*0d10*/  EXIT ;  /* 0x000000000000794d */ /* 0x000fea0003800000 */
.L_x_6:
[----:B------:R-:W-:-:S00]  /*0d20*/  BRA `(.L_x_6) ;  /* 0xfffffffc00fc7947 */ /* 0x000fc0000383ffff */
[----:B------:R-:W-:-:S00]  /*0d30*/  NOP ;  /* 0x0000000000007918 */ /* 0x000fc00000000000 */
        /* <DEDUP_REMOVED lines=12> */
.L_x_7:


//--------------------- .nv.shared.reserved.0     --------------------------
	.section	.nv.shared.reserved.0,"aw",@nobits
	.weak		__nv_reservedSMEM_offset_0_alias
	.size		__nv_reservedSMEM_offset_0_alias, 0, 64
	.other		__nv_reservedSMEM_offset_0_alias,@"STO_CUDA_RESERVED_SHARED STV_DEFAULT"
__nv_reservedSMEM_offset_0_alias:
	.zero		0
	.zero		64


//--------------------- .nv.constant0.convolution_1D_basic_kernel --------------------------
	.section	.nv.constant0.convolution_1D_basic_kernel,"a",@progbits
	.sectionflags	@""
	.align	4
.nv.constant0.convolution_1D_basic_kernel:
	.zero		928


//--------------------- SYMBOLS --------------------------

	.type		.nv.reservedSmem.offset0,@object
	.size		.nv.reservedSmem.offset0,0x4
